//
// Generated by NVIDIA NVVM Compiler
//
// Compiler Build ID: CL-36424714
// Cuda compilation tools, release 13.0, V13.0.88
// Based on NVVM 20.0.0
//

.version 9.0
.target sm_100
.address_size 64

	// .globl	edge

.visible .entry edge(
	.param .u64 edge_param_0,
	.param .u64 edge_param_1,
	.param .u32 edge_param_2,
	.param .u32 edge_param_3
)
{
	.reg .pred 	%p<5>;
	.reg .b16 	%rs<4>;
	.reg .b32 	%r<27>;
	.reg .b32 	%f<81>;
	.reg .b64 	%rd<5>;

	ld.param.u32 	%r11, [edge_param_2];
	ld.param.u32 	%r12, [edge_param_3];
	mov.u32 	%r13, %ctaid.x;
	mov.u32 	%r1, %ntid.x;
	mov.u32 	%r14, %tid.x;
	mad.lo.s32 	%r25, %r13, %r1, %r14;
	mov.u32 	%r15, %ctaid.y;
	mov.u32 	%r3, %ntid.y;
	mov.u32 	%r16, %tid.y;
	mad.lo.s32 	%r4, %r15, %r3, %r16;
	setp.ge.s32 	%p1, %r25, %r11;
	@%p1 bra 	$L__BB0_6;
	mov.u32 	%r17, %nctaid.y;
	mul.lo.s32 	%r5, %r3, %r17;
	mov.u32 	%r18, %nctaid.x;
	mul.lo.s32 	%r6, %r1, %r18;
$L__BB0_2:
	setp.ge.s32 	%p2, %r4, %r12;
	@%p2 bra 	$L__BB0_5;
	cvt.rn.f32.s32 	%f7, %r25;
	mov.u32 	%r26, %r4;
$L__BB0_4:
	ld.param.u64 	%rd4, [edge_param_1];
	ld.param.u64 	%rd3, [edge_param_0];
	add.s32 	%r19, %r26, -1;
	cvt.rn.f32.s32 	%f1, %r19;
	add.s32 	%r20, %r25, -1;
	cvt.rn.f32.s32 	%f2, %r20;
	tex.2d.v4.f32.f32 	{%f3, %f4, %f5, %f6}, [%rd3, {%f2, %f1}];
	tex.2d.v4.f32.f32 	{%f8, %f9, %f10, %f11}, [%rd3, {%f7, %f1}];
	add.s32 	%r21, %r25, 1;
	cvt.rn.f32.s32 	%f12, %r21;
	tex.2d.v4.f32.f32 	{%f13, %f14, %f15, %f16}, [%rd3, {%f12, %f1}];
	cvt.rn.f32.s32 	%f17, %r26;
	tex.2d.v4.f32.f32 	{%f18, %f19, %f20, %f21}, [%rd3, {%f2, %f17}];
	tex.2d.v4.f32.f32 	{%f22, %f23, %f24, %f25}, [%rd3, {%f12, %f17}];
	add.s32 	%r22, %r26, 1;
	cvt.rn.f32.s32 	%f26, %r22;
	tex.2d.v4.f32.f32 	{%f27, %f28, %f29, %f30}, [%rd3, {%f2, %f26}];
	tex.2d.v4.f32.f32 	{%f31, %f32, %f33, %f34}, [%rd3, {%f7, %f26}];
	tex.2d.v4.f32.f32 	{%f35, %f36, %f37, %f38}, [%rd3, {%f12, %f26}];
	neg.f32 	%f39, %f3;
	sub.f32 	%f40, %f39, %f18;
	sub.f32 	%f41, %f40, %f27;
	add.f32 	%f42, %f13, %f41;
	add.f32 	%f43, %f22, %f42;
	add.f32 	%f44, %f35, %f43;
	neg.f32 	%f45, %f4;
	sub.f32 	%f46, %f45, %f19;
	sub.f32 	%f47, %f46, %f28;
	add.f32 	%f48, %f14, %f47;
	add.f32 	%f49, %f23, %f48;
	add.f32 	%f50, %f36, %f49;
	neg.f32 	%f51, %f5;
	sub.f32 	%f52, %f51, %f20;
	sub.f32 	%f53, %f52, %f29;
	add.f32 	%f54, %f15, %f53;
	add.f32 	%f55, %f24, %f54;
	add.f32 	%f56, %f37, %f55;
	sub.f32 	%f57, %f39, %f8;
	sub.f32 	%f58, %f57, %f13;
	add.f32 	%f59, %f58, %f27;
	add.f32 	%f60, %f59, %f31;
	add.f32 	%f61, %f60, %f35;
	sub.f32 	%f62, %f45, %f9;
	sub.f32 	%f63, %f62, %f14;
	add.f32 	%f64, %f63, %f28;
	add.f32 	%f65, %f64, %f32;
	add.f32 	%f66, %f65, %f36;
	sub.f32 	%f67, %f51, %f10;
	sub.f32 	%f68, %f67, %f15;
	add.f32 	%f69, %f68, %f29;
	add.f32 	%f70, %f69, %f33;
	add.f32 	%f71, %f70, %f37;
	mul.f32 	%f72, %f44, %f44;
	fma.rn.f32 	%f73, %f61, %f61, %f72;
	fma.rn.f32 	%f74, %f66, %f66, %f73;
	fma.rn.f32 	%f75, %f50, %f50, %f74;
	fma.rn.f32 	%f76, %f71, %f71, %f75;
	fma.rn.f32 	%f77, %f56, %f56, %f76;
	sqrt.rn.f32 	%f78, %f77;
	div.rn.f32 	%f79, %f78, 0f40400000;
	mul.f32 	%f80, %f79, 0f437F0000;
	cvt.rzi.u32.f32 	%r23, %f80;
	cvt.u16.u32 	%rs1, %r23;
	and.b16  	%rs2, %rs1, 255;
	shl.b32 	%r24, %r25, 2;
	mov.b16 	%rs3, 255;
	sust.b.2d.v4.b8.zero 	[%rd4, {%r24, %r26}], {%rs2, %rs2, %rs2, %rs3};
	add.s32 	%r26, %r26, %r5;
	setp.lt.s32 	%p3, %r26, %r12;
	@%p3 bra 	$L__BB0_4;
$L__BB0_5:
	add.s32 	%r25, %r25, %r6;
	setp.lt.s32 	%p4, %r25, %r11;
	@%p4 bra 	$L__BB0_2;
$L__BB0_6:
	ret;

}


// ===== COMPILED SASS (sm_100) =====

	.target	sm_100

	.elftype	@"ET_EXEC"


//--------------------- .note.nv.tkinfo           --------------------------
	.section	.note.nv.tkinfo,"",@"SHT_NOTE"
	.sectionflags	@"SHF_NOTE_NV_TKINFO"
	.tkinfo
        /*0018*/ 	.word	0x00000002
        /*0030*/ 	.string	""
        /*0030*/ 	.string	"ptxas"
        /*0030*/ 	.string	"Cuda compilation tools, release 13.0, V13.0.88"
        /*0030*/ 	.string	"Build cuda_13.0.r13.0/compiler.36424714_0"
        /*0030*/ 	.string	"-arch sm_100 -m 64 "



//--------------------- .note.nv.cuinfo           --------------------------
	.section	.note.nv.cuinfo,"",@"SHT_NOTE"
	.sectionflags	@"SHF_NOTE_NV_CUINFO"
        /*0018*/ 	.short	0x0002
        /*001a*/ 	.short	0x0064
        /*001c*/ 	.short	0x0082
	.zero		2


//--------------------- .nv.info                  --------------------------
	.section	.nv.info,"",@"SHT_CUDA_INFO"
	.align	4


	//----- nvinfo : EIATTR_REGCOUNT
	.align		4
        /*0000*/ 	.byte	0x04, 0x2f
        /*0002*/ 	.short	(.L_1 - .L_0)
	.align		4
.L_0:
        /*0004*/ 	.word	index@(edge)
        /*0008*/ 	.word	0x00000026


	//----- nvinfo : EIATTR_FRAME_SIZE
	.align		4
.L_1:
        /*000c*/ 	.byte	0x04, 0x11
        /*000e*/ 	.short	(.L_3 - .L_2)
	.align		4
.L_2:
        /*0010*/ 	.word	index@($__internal_1_$__cuda_sm3x_div_rn_noftz_f32_slowpath)
        /*0014*/ 	.word	0x00000000


	//----- nvinfo : EIATTR_FRAME_SIZE
	.align		4
.L_3:
        /*0018*/ 	.byte	0x04, 0x11
        /*001a*/ 	.short	(.L_5 - .L_4)
	.align		4
.L_4:
        /*001c*/ 	.word	index@($__internal_0_$__cuda_sm20_sqrt_rn_f32_slowpath)
        /*0020*/ 	.word	0x00000000


	//----- nvinfo : EIATTR_FRAME_SIZE
	.align		4
.L_5:
        /*0024*/ 	.byte	0x04, 0x11
        /*0026*/ 	.short	(.L_7 - .L_6)
	.align		4
.L_6:
        /*0028*/ 	.word	index@(edge)
        /*002c*/ 	.word	0x00000000


	//----- nvinfo : EIATTR_MIN_STACK_SIZE
	.align		4
.L_7:
        /*0030*/ 	.byte	0x04, 0x12
        /*0032*/ 	.short	(.L_9 - .L_8)
	.align		4
.L_8:
        /*0034*/ 	.word	index@(edge)
        /*0038*/ 	.word	0x00000000
.L_9:


//--------------------- .nv.compat                --------------------------
	.section	.nv.compat,"",@"SHT_CUDA_COMPAT_INFO"
	.align	4
        /*0000*/ 	.byte	0x02, 0x09, 0x00, 0x00, 0x02, 0x02, 0x02, 0x00, 0x02, 0x05, 0x05, 0x00, 0x03, 0x07, 0x01, 0x01
        /*0010*/ 	.byte	0x02, 0x03, 0x00, 0x00, 0x02, 0x06, 0x01, 0x00, 0x04, 0x0b, 0x08, 0x00, 0x01, 0x00, 0x00, 0x00
        /*0020*/ 	.byte	0x00, 0x00, 0x00, 0x00


//--------------------- .nv.info.edge             --------------------------
	.section	.nv.info.edge,"",@"SHT_CUDA_INFO"
	.sectionflags	@""
	.align	4


	//----- nvinfo : EIATTR_CUDA_API_VERSION
	.align		4
        /*0000*/ 	.byte	0x04, 0x37
        /*0002*/ 	.short	(.L_11 - .L_10)
.L_10:
        /*0004*/ 	.word	0x00000082


	//----- nvinfo : EIATTR_KPARAM_INFO
	.align		4
.L_11:
        /*0008*/ 	.byte	0x04, 0x17
        /*000a*/ 	.short	(.L_13 - .L_12)
.L_12:
        /*000c*/ 	.word	0x00000000
        /*0010*/ 	.short	0x0003
        /*0012*/ 	.short	0x0014
        /*0014*/ 	.byte	0x00, 0xf0, 0x11, 0x00


	//----- nvinfo : EIATTR_KPARAM_INFO
	.align		4
.L_13:
        /*0018*/ 	.byte	0x04, 0x17
        /*001a*/ 	.short	(.L_15 - .L_14)
.L_14:
        /*001c*/ 	.word	0x00000000
        /*0020*/ 	.short	0x0002
        /*0022*/ 	.short	0x0010
        /*0024*/ 	.byte	0x00, 0xf0, 0x11, 0x00


	//----- nvinfo : EIATTR_KPARAM_INFO
	.align		4
.L_15:
        /*0028*/ 	.byte	0x04, 0x17
        /*002a*/ 	.short	(.L_17 - .L_16)
.L_16:
        /*002c*/ 	.word	0x00000000
        /*0030*/ 	.short	0x0001
        /*0032*/ 	.short	0x0008
        /*0034*/ 	.byte	0x00, 0xf0, 0x21, 0x00


	//----- nvinfo : EIATTR_KPARAM_INFO
	.align		4
.L_17:
        /*0038*/ 	.byte	0x04, 0x17
        /*003a*/ 	.short	(.L_19 - .L_18)
.L_18:
        /*003c*/ 	.word	0x00000000
        /*0040*/ 	.short	0x0000
        /*0042*/ 	.short	0x0000
        /*0044*/ 	.byte	0x00, 0xf0, 0x21, 0x00


	//----- nvinfo : EIATTR_SPARSE_MMA_MASK
	.align		4
.L_19:
        /*0048*/ 	.byte	0x03, 0x50
        /*004a*/ 	.short	0x0000


	//----- nvinfo : EIATTR_MAXREG_COUNT
	.align		4
        /*004c*/ 	.byte	0x03, 0x1b
        /*004e*/ 	.short	0x00ff


	//----- nvinfo : EIATTR_MERCURY_ISA_VERSION
	.align		4
        /*0050*/ 	.byte	0x03, 0x5f
        /*0052*/ 	.short	0x0101


	//----- nvinfo : EIATTR_VRC_CTA_INIT_COUNT
	.align		4
        /*0054*/ 	.byte	0x02, 0x4a
	.zero		1
	.zero		1


	//----- nvinfo : EIATTR_EXIT_INSTR_OFFSETS
	.align		4
        /*0058*/ 	.byte	0x04, 0x1c
        /*005a*/ 	.short	(.L_21 - .L_20)


	//   ....[0]....
.L_20:
        /*005c*/ 	.word	0x000000b0


	//   ....[1]....
        /*0060*/ 	.word	0x000008a0


	//----- nvinfo : EIATTR_CRS_STACK_SIZE
	.align		4
.L_21:
        /*0064*/ 	.byte	0x04, 0x1e
        /*0066*/ 	.short	(.L_23 - .L_22)
.L_22:
        /*0068*/ 	.word	0x00000000


	//----- nvinfo : EIATTR_CBANK_PARAM_SIZE
	.align		4
.L_23:
        /*006c*/ 	.byte	0x03, 0x19
        /*006e*/ 	.short	0x0018


	//----- nvinfo : EIATTR_PARAM_CBANK
	.align		4
        /*0070*/ 	.byte	0x04, 0x0a
        /*0072*/ 	.short	(.L_25 - .L_24)
	.align		4
.L_24:
        /*0074*/ 	.word	index@(.nv.constant0.edge)
        /*0078*/ 	.short	0x0380
        /*007a*/ 	.short	0x0018


	//----- nvinfo : EIATTR_SW_WAR
	.align		4
.L_25:
        /*007c*/ 	.byte	0x04, 0x36
        /*007e*/ 	.short	(.L_27 - .L_26)
.L_26:
        /*0080*/ 	.word	0x00000008
.L_27:


//--------------------- .nv.callgraph             --------------------------
	.section	.nv.callgraph,"",@"SHT_CUDA_CALLGRAPH"
	.align	4
	.sectionentsize	8
	.align		4
        /*0000*/ 	.word	0x00000000
	.align		4
        /*0004*/ 	.word	0xffffffff
	.align		4
        /*0008*/ 	.word	0x00000000
	.align		4
        /*000c*/ 	.word	0xfffffffe
	.align		4
        /*0010*/ 	.word	0x00000000
	.align		4
        /*0014*/ 	.word	0xfffffffd
	.align		4
        /*0018*/ 	.word	0x00000000
	.align		4
        /*001c*/ 	.word	0xfffffffc


//--------------------- .text.edge                --------------------------
	.section	.text.edge,"ax",@progbits
	.align	128
        .global         edge
        .type           edge,@function
        .size           edge,(.L_x_23 - edge)
        .other          edge,@"STO_CUDA_ENTRY STV_DEFAULT"
edge:
.text.edge:
[----:B------:R-:W-:Y:S01]  /*0000*/  LDC R1, c[0x0][0x37c] ;  /* 0x0000df00ff017b82 */ /* 0x000fe20000000800 */
[----:B------:R-:W0:Y:S07]  /*0010*/  S2R R17, SR_TID.X ;  /* 0x0000000000117919 */ /* 0x000e2e0000002100 */
[----:B------:R-:W0:Y:S01]  /*0020*/  S2UR UR4, SR_CTAID.X ;  /* 0x00000000000479c3 */ /* 0x000e220000002500 */
[----:B------:R-:W1:Y:S01]  /*0030*/  LDCU UR6, c[0x0][0x390] ;  /* 0x00007200ff0677ac */ /* 0x000e620008000800 */
[----:B------:R-:W2:Y:S06]  /*0040*/  S2R R3, SR_TID.Y ;  /* 0x0000000000037919 */ /* 0x000eac0000002200 */
[----:B------:R-:W0:Y:S08]  /*0050*/  LDC R20, c[0x0][0x360] ;  /* 0x0000d800ff147b82 */ /* 0x000e300000000800 */
[----:B------:R-:W2:Y:S08]  /*0060*/  S2UR UR5, SR_CTAID.Y ;  /* 0x00000000000579c3 */ /* 0x000eb00000002600 */
[----:B------:R-:W2:Y:S01]  /*0070*/  LDC R18, c[0x0][0x364] ;  /* 0x0000d900ff127b82 */ /* 0x000ea20000000800 */
[----:B0-----:R-:W-:-:S05]  /*0080*/  IMAD R17, R20, UR4, R17 ;  /* 0x0000000414117c24 */ /* 0x001fca000f8e0211 */
[----:B-1----:R-:W-:Y:S01]  /*0090*/  ISETP.GE.AND P0, PT, R17, UR6, PT ;  /* 0x0000000611007c0c */ /* 0x002fe2000bf06270 */
[----:B--2---:R-:W-:-:S12]  /*00a0*/  IMAD R16, R18, UR5, R3 ;  /* 0x0000000512107c24 */ /* 0x004fd8000f8e0203 */
[----:B------:R-:W-:Y:S05]  /*00b0*/  @P0 EXIT ;  /* 0x000000000000094d */ /* 0x000fea0003800000 */
[----:B------:R-:W0:Y:S01]  /*00c0*/  LDCU UR4, c[0x0][0x374] ;  /* 0x00006e80ff0477ac */ /* 0x000e220008000800 */
[----:B------:R-:W1:Y:S01]  /*00d0*/  LDCU UR5, c[0x0][0x370] ;  /* 0x00006e00ff0577ac */ /* 0x000e620008000800 */
[----:B------:R-:W2:Y:S01]  /*00e0*/  LDCU UR6, c[0x0][0x394] ;  /* 0x00007280ff0677ac */ /* 0x000ea20008000800 */
[----:B0-----:R-:W-:Y:S02]  /*00f0*/  IMAD R18, R18, UR4, RZ ;  /* 0x0000000412127c24 */ /* 0x001fe4000f8e02ff */
[----:B-12---:R-:W-:-:S07]  /*0100*/  IMAD R20, R20, UR5, RZ ;  /* 0x0000000514147c24 */ /* 0x006fce000f8e02ff */
.L_x_8:
[----:B------:R-:W0:Y:S01]  /*0110*/  LDCU UR4, c[0x0][0x394] ;  /* 0x00007280ff0477ac */ /* 0x000e220008000800 */
[----:B------:R-:W-:Y:S01]  /*0120*/  BSSY.RECONVERGENT B0, `(.L_x_0) ;  /* 0x0000073000007945 */ /* 0x000fe20003800200 */
[----:B0-----:R-:W-:-:S13]  /*0130*/  ISETP.GE.AND P0, PT, R16, UR4, PT ;  /* 0x0000000410007c0c */ /* 0x001fda000bf06270 */
[----:B------:R-:W-:Y:S05]  /*0140*/  @P0 BRA `(.L_x_1) ;  /* 0x0000000400c00947 */ /* 0x000fea0003800000 */
[----:B------:R-:W-:Y:S02]  /*0150*/  I2FP.F32.S32 R2, R17 ;  /* 0x0000001100027245 */ /* 0x000fe40000201400 */
[----:B------:R-:W-:-:S07]  /*0160*/  MOV R5, R16 ;  /* 0x0000001000057202 */ /* 0x000fce0000000f00 */
.L_x_7:
[----:B------:R-:W0:Y:S01]  /*0170*/  LDCU UR4, c[0x0][0x380] ;  /* 0x00007000ff0477ac */ /* 0x000e220008000800 */
[----:B------:R-:W-:Y:S01]  /*0180*/  IADD3 R3, PT, PT, R17, -0x1, RZ ;  /* 0xffffffff11037810 */ /* 0x000fe20007ffe0ff */
[C---:B------:R-:W-:Y:S01]  /*0190*/  VIADD R0, R5.reuse, 0xffffffff ;  /* 0xffffffff05007836 */ /* 0x040fe20000000000 */
[----:B------:R-:W-:Y:S01]  /*01a0*/  I2FP.F32.S32 R11, R5 ;  /* 0x00000005000b7245 */ /* 0x000fe20000201400 */
[----:B------:R-:W-:Y:S01]  /*01b0*/  VIADD R15, R5, 0x1 ;  /* 0x00000001050f7836 */ /* 0x000fe20000000000 */
[----:B------:R-:W-:Y:S01]  /*01c0*/  I2FP.F32.S32 R6, R3 ;  /* 0x0000000300067245 */ /* 0x000fe20000201400 */
[----:B------:R-:W-:Y:S01]  /*01d0*/  IMAD.MOV.U32 R21, RZ, RZ, -0x3e000000 ;  /* 0xc2000000ff157424 */ /* 0x000fe200078e00ff */
[----:B------:R-:W-:Y:S01]  /*01e0*/  I2FP.F32.S32 R7, R0 ;  /* 0x0000000000077245 */ /* 0x000fe20000201400 */
[----:B------:R-:W-:Y:S01]  /*01f0*/  UMOV UR5, URZ ;  /* 0x000000ff00057c82 */ /* 0x000fe20008000000 */
[----:B------:R-:W-:Y:S01]  /*0200*/  MOV R10, R6 ;  /* 0x00000006000a7202 */ /* 0x000fe20000000f00 */
[----:B------:R-:W-:Y:S01]  /*0210*/  IMAD.MOV.U32 R14, RZ, RZ, R6 ;  /* 0x000000ffff0e7224 */ /* 0x000fe200078e0006 */
[----:B------:R-:W-:Y:S01]  /*0220*/  IADD3 R24, PT, PT, R17, 0x1, RZ ;  /* 0x0000000111187810 */ /* 0x000fe20007ffe0ff */
[----:B------:R-:W-:Y:S01]  /*0230*/  IMAD.MOV.U32 R25, RZ, RZ, R7 ;  /* 0x000000ffff197224 */ /* 0x000fe200078e0007 */
[----:B------:R-:W-:Y:S01]  /*0240*/  I2FP.F32.S32 R15, R15 ;  /* 0x0000000f000f7245 */ /* 0x000fe20000201400 */
[----:B------:R-:W-:Y:S01]  /*0250*/  IMAD.MOV.U32 R27, RZ, RZ, R11 ;  /* 0x000000ffff1b7224 */ /* 0x000fe200078e000b */
[----:B------:R-:W-:-:S02]  /*0260*/  MOV R3, R7 ;  /* 0x0000000700037202 */ /* 0x000fc40000000f00 */
[----:B------:R-:W-:Y:S01]  /*0270*/  I2FP.F32.S32 R24, R24 ;  /* 0x0000001800187245 */ /* 0x000fe20000201400 */
[----:B0-----:R-:W-:Y:S01]  /*0280*/  TEX.LL R19, R6, R6, R21, UR4, 2D, 0x7 ;  /* 0x28ff041506067f60 */ /* 0x001fe200089e0713 */
[----:B------:R-:W5:Y:S01]  /*0290*/  TEX.LL R0, R10, R10, R21, UR4, 2D, 0x7 ;  /* 0x28ff04150a0a7f60 */ /* 0x000f6200089e0700 */
[----:B------:R-:W5:Y:S01]  /*02a0*/  TEX.LL R4, R12, R2, R21, UR4, 2D, 0x7 ;  /* 0x28ff0415020c7f60 */ /* 0x000f6200089e0704 */
[----:B------:R-:W-:Y:S01]  /*02b0*/  MOV R23, R15 ;  /* 0x0000000f00177202 */ /* 0x000fe20000000f00 */
[----:B------:R-:W-:Y:S01]  /*02c0*/  IMAD.MOV.U32 R9, RZ, RZ, R15 ;  /* 0x000000ffff097224 */ /* 0x000fe200078e000f */
[----:B------:R-:W-:Y:S01]  /*02d0*/  MOV R26, R24 ;  /* 0x00000018001a7202 */ /* 0x000fe20000000f00 */
[----:B------:R-:W5:Y:S01]  /*02e0*/  TEX.LL R28, R14, R14, R21, UR4, 2D, 0x7 ;  /* 0x28ff04150e0e7f60 */ /* 0x000f6200089e071c */
[----:B------:R-:W-:Y:S01]  /*02f0*/  IMAD.MOV.U32 R8, RZ, RZ, R24 ;  /* 0x000000ffff087224 */ /* 0x000fe200078e0018 */
[----:B------:R-:W-:Y:S01]  /*0300*/  MOV R22, R2 ;  /* 0x0000000200167202 */ /* 0x000fe20000000f00 */
[----:B------:R-:W5:Y:S02]  /*0310*/  TEX.LL R29, R24, R24, R21, UR4, 2D, 0x7 ;  /* 0x28ff041518187f60 */ /* 0x000f6400089e071d */
[----:B------:R-:W5:Y:S03]  /*0320*/  TEX.LL R30, R26, R26, R21, UR4, 2D, 0x7 ;  /* 0x28ff04151a1a7f60 */ /* 0x000f6600089e071e */
[----:B------:R-:W5:Y:S01]  /*0330*/  TEX.LL R31, R22, R22, R21, UR4, 2D, 0x7 ;  /* 0x28ff041516167f60 */ /* 0x000f6200089e071f */
[----:B------:R-:W5:Y:S01]  /*0340*/  TEX.LL R32, R8, R8, R21, UR4, 2D, 0x7 ;  /* 0x28ff041508087f60 */ /* 0x000f6200089e0720 */
[----:B------:R-:W-:Y:S01]  /*0350*/  BSSY.RECONVERGENT B1, `(.L_x_2) ;  /* 0x0000034000017945 */ /* 0x000fe20003800200 */
[----:B------:R-:W-:-:S04]  /*0360*/  DEPBAR.LE SB5, 0x5 ;  /* 0x0000d1400000791a */ /* 0x000fc80000000000 */
[C---:B------:R-:W-:Y:S01]  /*0370*/  FADD R33, -R6.reuse, -R10 ;  /* 0x8000000a06217221 */ /* 0x040fe20000000100 */
[----:B------:R-:W-:Y:S01]  /*0380*/  FADD R35, -R6, -R12 ;  /* 0x8000000c06237221 */ /* 0x000fe20000000100 */
[C---:B------:R-:W-:Y:S01]  /*0390*/  FADD R6, -R7.reuse, -R13 ;  /* 0x8000000d07067221 */ /* 0x040fe20000000100 */
[----:B------:R-:W-:Y:S01]  /*03a0*/  FADD R34, -R7, -R11 ;  /* 0x8000000b07227221 */ /* 0x000fe20000000100 */
[----:B------:R-:W-:Y:S01]  /*03b0*/  FADD R4, -R19, -R4 ;  /* 0x8000000413047221 */ /* 0x000fe20000000100 */
[----:B------:R-:W-:-:S04]  /*03c0*/  DEPBAR.LE SB5, 0x4 ;  /* 0x0000d1000000791a */ /* 0x000fc80000000000 */
[----:B------:R-:W-:Y:S01]  /*03d0*/  FADD R33, -R14, R33 ;  /* 0x000000210e217221 */ /* 0x000fe20000000100 */
[----:B------:R-:W-:Y:S01]  /*03e0*/  FADD R7, -R19, -R0 ;  /* 0x8000000013077221 */ /* 0x000fe20000000100 */
[----:B------:R-:W-:Y:S01]  /*03f0*/  FADD R34, -R15, R34 ;  /* 0x000000220f227221 */ /* 0x000fe20000000100 */
[----:B------:R-:W-:-:S04]  /*0400*/  DEPBAR.LE SB5, 0x3 ;  /* 0x0000d0c00000791a */ /* 0x000fc80000000000 */
[C---:B------:R-:W-:Y:S01]  /*0410*/  FADD R35, -R24.reuse, R35 ;  /* 0x0000002318237221 */ /* 0x040fe20000000100 */
[----:B------:R-:W-:Y:S01]  /*0420*/  FADD R33, R24, R33 ;  /* 0x0000002118217221 */ /* 0x000fe20000000000 */
[----:B------:R-:W-:Y:S01]  /*0430*/  FADD R6, -R25, R6 ;  /* 0x0000000619067221 */ /* 0x000fe20000000100 */
[----:B------:R-:W-:Y:S01]  /*0440*/  FADD R3, -R29, R4 ;  /* 0x000000041d037221 */ /* 0x000fe20000000100 */
[----:B------:R-:W-:Y:S01]  /*0450*/  FADD R35, R14, R35 ;  /* 0x000000230e237221 */ /* 0x000fe20000000000 */
[----:B------:R-:W-:-:S04]  /*0460*/  DEPBAR.LE SB5, 0x2 ;  /* 0x0000d0800000791a */ /* 0x000fc80000000000 */
[----:B------:R-:W-:Y:S01]  /*0470*/  FADD R33, R26, R33 ;  /* 0x000000211a217221 */ /* 0x000fe20000000000 */
[----:B------:R-:W-:Y:S01]  /*0480*/  FADD R6, R15, R6 ;  /* 0x000000060f067221 */ /* 0x000fe20000000000 */
[----:B------:R-:W-:Y:S01]  /*0490*/  FADD R34, R25, R34 ;  /* 0x0000002219227221 */ /* 0x000fe20000000000 */
[----:B-----5:R-:W-:Y:S01]  /*04a0*/  FADD R35, R22, R35 ;  /* 0x0000002316237221 */ /* 0x020fe20000000000 */
[----:B------:R-:W-:Y:S01]  /*04b0*/  FADD R33, R8, R33 ;  /* 0x0000002108217221 */ /* 0x000fe20000000000 */
[----:B------:R-:W-:Y:S01]  /*04c0*/  FADD R6, R23, R6 ;  /* 0x0000000617067221 */ /* 0x000fe20000000000 */
[----:B------:R-:W-:Y:S01]  /*04d0*/  FADD R0, -R28, R7 ;  /* 0x000000071c007221 */ /* 0x000fe20000000100 */
[----:B------:R-:W-:Y:S01]  /*04e0*/  FADD R35, R8, R35 ;  /* 0x0000002308237221 */ /* 0x000fe20000000000 */
[----:B------:R-:W-:Y:S01]  /*04f0*/  FMUL R4, R33, R33 ;  /* 0x0000002121047220 */ /* 0x000fe20000400000 */
[----:B------:R-:W-:Y:S01]  /*0500*/  FADD R28, R28, R3 ;  /* 0x000000031c1c7221 */ /* 0x000fe20000000000 */
[----:B------:R-:W-:Y:S01]  /*0510*/  FADD R34, R27, R34 ;  /* 0x000000221b227221 */ /* 0x000fe20000000000 */
[----:B------:R-:W-:Y:S01]  /*0520*/  FADD R6, R9, R6 ;  /* 0x0000000609067221 */ /* 0x000fe20000000000 */
[----:B------:R-:W-:Y:S01]  /*0530*/  FFMA R35, R35, R35, R4 ;  /* 0x0000002323237223 */ /* 0x000fe20000000004 */
[----:B------:R-:W-:Y:S01]  /*0540*/  FADD R29, R29, R0 ;  /* 0x000000001d1d7221 */ /* 0x000fe20000000000 */
[----:B------:R-:W-:Y:S01]  /*0550*/  FADD R31, R31, R28 ;  /* 0x0000001c1f1f7221 */ /* 0x000fe20000000000 */
[----:B------:R-:W-:Y:S01]  /*0560*/  FADD R34, R9, R34 ;  /* 0x0000002209227221 */ /* 0x000fe20000000000 */
[----:B------:R-:W-:Y:S01]  /*0570*/  FFMA R35, R6, R6, R35 ;  /* 0x0000000606237223 */ /* 0x000fe20000000023 */
[----:B------:R-:W-:Y:S01]  /*0580*/  FADD R29, R30, R29 ;  /* 0x0000001d1e1d7221 */ /* 0x000fe20000000000 */
[----:B------:R-:W-:-:S02]  /*0590*/  FADD R31, R32, R31 ;  /* 0x0000001f201f7221 */ /* 0x000fc40000000000 */
[----:B------:R-:W-:Y:S01]  /*05a0*/  FFMA R34, R34, R34, R35 ;  /* 0x0000002222227223 */ /* 0x000fe20000000023 */
[----:B------:R-:W-:-:S03]  /*05b0*/  FADD R29, R32, R29 ;  /* 0x0000001d201d7221 */ /* 0x000fc60000000000 */
[----:B------:R-:W-:-:S04]  /*05c0*/  FFMA R34, R31, R31, R34 ;  /* 0x0000001f1f227223 */ /* 0x000fc80000000022 */
[----:B------:R-:W-:-:S04]  /*05d0*/  FFMA R0, R29, R29, R34 ;  /* 0x0000001d1d007223 */ /* 0x000fc80000000022 */
[----:B------:R0:W1:Y:S01]  /*05e0*/  MUFU.RSQ R7, R0 ;  /* 0x0000000000077308 */ /* 0x0000620000001400 */
[----:B------:R-:W-:-:S04]  /*05f0*/  IADD3 R3, PT, PT, R0, -0xd000000, RZ ;  /* 0xf300000000037810 */ /* 0x000fc80007ffe0ff */
[----:B------:R-:W-:-:S13]  /*0600*/  ISETP.GT.U32.AND P0, PT, R3, 0x727fffff, PT ;  /* 0x727fffff0300780c */ /* 0x000fda0003f04070 */
[----:B01----:R-:W-:Y:S05]  /*0610*/  @!P0 BRA `(.L_x_3) ;  /* 0x00000000000c8947 */ /* 0x003fea0003800000 */
[----:B------:R-:W-:-:S07]  /*0620*/  MOV R9, 0x640 ;  /* 0x0000064000097802 */ /* 0x000fce0000000f00 */
[----:B------:R-:W-:Y:S05]  /*0630*/  CALL.REL.NOINC `($__internal_0_$__cuda_sm20_sqrt_rn_f32_slowpath) ;  /* 0x00000000009c7944 */ /* 0x000fea0003c00000 */
[----:B------:R-:W-:Y:S05]  /*0640*/  BRA `(.L_x_4) ;  /* 0x0000000000107947 */ /* 0x000fea0003800000 */
.L_x_3:
[----:B------:R-:W-:Y:S01]  /*0650*/  FMUL.FTZ R3, R0, R7 ;  /* 0x0000000700037220 */ /* 0x000fe20000410000 */
[----:B------:R-:W-:-:S03]  /*0660*/  FMUL.FTZ R4, R7, 0.5 ;  /* 0x3f00000007047820 */ /* 0x000fc60000410000 */
[----:B------:R-:W-:-:S04]  /*0670*/  FFMA R0, -R3, R3, R0 ;  /* 0x0000000303007223 */ /* 0x000fc80000000100 */
[----:B------:R-:W-:-:S07]  /*0680*/  FFMA R3, R0, R4, R3 ;  /* 0x0000000400037223 */ /* 0x000fce0000000003 */
.L_x_4:
[----:B------:R-:W-:Y:S05]  /*0690*/  BSYNC.RECONVERGENT B1 ;  /* 0x0000000000017941 */ /* 0x000fea0003800200 */
.L_x_2:
[----:B------:R-:W-:Y:S02]  /*06a0*/  HFMA2 R0, -RZ, RZ, 2.125, 0 ;  /* 0x40400000ff007431 */ /* 0x000fe400000001ff */
[----:B------:R-:W-:Y:S01]  /*06b0*/  IMAD.MOV.U32 R7, RZ, RZ, 0x3eaaaaab ;  /* 0x3eaaaaabff077424 */ /* 0x000fe200078e00ff */
[----:B------:R-:W0:Y:S01]  /*06c0*/  FCHK P0, R3, 3 ;  /* 0x4040000003007902 */ /* 0x000e220000000000 */
[----:B------:R-:W-:Y:S02]  /*06d0*/  BSSY.RECONVERGENT B1, `(.L_x_5) ;  /* 0x000000a000017945 */ /* 0x000fe40003800200 */
[----:B------:R-:W-:-:S04]  /*06e0*/  FFMA R0, R7, -R0, 1 ;  /* 0x3f80000007007423 */ /* 0x000fc80000000800 */
[----:B------:R-:W-:-:S04]  /*06f0*/  FFMA R0, R0, R7, 0.3333333432674407959 ;  /* 0x3eaaaaab00007423 */ /* 0x000fc80000000007 */
[----:B------:R-:W-:-:S04]  /*0700*/  FFMA R4, R0, R3, RZ ;  /* 0x0000000300047223 */ /* 0x000fc800000000ff */
[----:B------:R-:W-:-:S04]  /*0710*/  FFMA R7, R4, -3, R3 ;  /* 0xc040000004077823 */ /* 0x000fc80000000003 */
[----:B------:R-:W-:Y:S01]  /*0720*/  FFMA R0, R0, R7, R4 ;  /* 0x0000000700007223 */ /* 0x000fe20000000004 */
[----:B0-----:R-:W-:Y:S06]  /*0730*/  @!P0 BRA `(.L_x_6) ;  /* 0x00000000000c8947 */ /* 0x001fec0003800000 */
[----:B------:R-:W-:-:S07]  /*0740*/  MOV R4, 0x760 ;  /* 0x0000076000047802 */ /* 0x000fce0000000f00 */
[----:B------:R-:W-:Y:S05]  /*0750*/  CALL.REL.NOINC `($__internal_1_$__cuda_sm3x_div_rn_noftz_f32_slowpath) ;  /* 0x0000000000ac7944 */ /* 0x000fea0003c00000 */
[----:B------:R-:W-:-:S07]  /*0760*/  IMAD.MOV.U32 R0, RZ, RZ, R3 ;  /* 0x000000ffff007224 */ /* 0x000fce00078e0003 */
.L_x_6:
[----:B------:R-:W-:Y:S05]  /*0770*/  BSYNC.RECONVERGENT B1 ;  /* 0x0000000000017941 */ /* 0x000fea0003800200 */
.L_x_5:
[----:B------:R-:W-:Y:S01]  /*0780*/  FMUL R0, R0, 255 ;  /* 0x437f000000007820 */ /* 0x000fe20000400000 */
[----:B------:R-:W0:Y:S01]  /*0790*/  LDCU UR4, c[0x0][0x388] ;  /* 0x00007100ff0477ac */ /* 0x000e220008000800 */
[----:B------:R-:W-:-:S04]  /*07a0*/  HFMA2 R6, -RZ, RZ, 0, 1.5199184417724609375e-05 ;  /* 0x000000ffff067431 */ /* 0x000fc800000001ff */
[----:B------:R-:W1:Y:S02]  /*07b0*/  F2I.U32.TRUNC.NTZ R0, R0 ;  /* 0x0000000000007305 */ /* 0x000e64000020f000 */
[----:B-1----:R-:W-:-:S04]  /*07c0*/  LOP3.LUT R3, R0, 0xff, RZ, 0xc0, !PT ;  /* 0x000000ff00037812 */ /* 0x002fc800078ec0ff */
[----:B------:R-:W-:-:S04]  /*07d0*/  PRMT R4, R3, 0x7604, R3 ;  /* 0x0000760403047816 */ /* 0x000fc80000000003 */
[----:B------:R-:W-:Y:S01]  /*07e0*/  PRMT R3, R3, 0x7054, R4 ;  /* 0x0000705403037816 */ /* 0x000fe20000000004 */
[----:B------:R-:W-:-:S03]  /*07f0*/  IMAD.SHL.U32 R4, R17, 0x4, RZ ;  /* 0x0000000411047824 */ /* 0x000fc600078e00ff */
[----:B------:R-:W-:-:S04]  /*0800*/  PRMT R3, R6, 0x654, R3 ;  /* 0x0000065406037816 */ /* 0x000fc80000000003 */
[----:B0-----:R0:W-:Y:S02]  /*0810*/  SUST.D.BA.2D.STRONG.SM.IGN [R4], R3, UR4 ;  /* 0x60ff040304007f9d */ /* 0x0011e4000810a900 */
[----:B0-----:R-:W-:-:S04]  /*0820*/  IADD3 R5, PT, PT, R18, R5, RZ ;  /* 0x0000000512057210 */ /* 0x001fc80007ffe0ff */
[----:B------:R-:W-:-:S13]  /*0830*/  ISETP.GE.AND P0, PT, R5, UR6, PT ;  /* 0x0000000605007c0c */ /* 0x000fda000bf06270 */
[----:B------:R-:W-:Y:S05]  /*0840*/  @!P0 BRA `(.L_x_7) ;  /* 0xfffffff800488947 */ /* 0x000fea000383ffff */
.L_x_1:
[----:B------:R-:W-:Y:S05]  /*0850*/  BSYNC.RECONVERGENT B0 ;  /* 0x0000000000007941 */ /* 0x000fea0003800200 */
.L_x_0:
[----:B------:R-:W0:Y:S01]  /*0860*/  LDCU UR4, c[0x0][0x390] ;  /* 0x00007200ff0477ac */ /* 0x000e220008000800 */
[----:B------:R-:W-:-:S05]  /*0870*/  IMAD.IADD R17, R20, 0x1, R17 ;  /* 0x0000000114117824 */ /* 0x000fca00078e0211 */
[----:B0-----:R-:W-:-:S13]  /*0880*/  ISETP.GE.AND P0, PT, R17, UR4, PT ;  /* 0x0000000411007c0c */ /* 0x001fda000bf06270 */
[----:B------:R-:W-:Y:S05]  /*0890*/  @!P0 BRA `(.L_x_8) ;  /* 0xfffffff8001c8947 */ /* 0x000fea000383ffff */
[----:B------:R-:W-:Y:S05]  /*08a0*/  EXIT ;  /* 0x000000000000794d */ /* 0x000fea0003800000 */
        .weak           $__internal_0_$__cuda_sm20_sqrt_rn_f32_slowpath
        .type           $__internal_0_$__cuda_sm20_sqrt_rn_f32_slowpath,@function
        .size           $__internal_0_$__cuda_sm20_sqrt_rn_f32_slowpath,($__internal_1_$__cuda_sm3x_div_rn_noftz_f32_slowpath - $__internal_0_$__cuda_sm20_sqrt_rn_f32_slowpath)
$__internal_0_$__cuda_sm20_sqrt_rn_f32_slowpath:
[----:B------:R-:W-:-:S13]  /*08b0*/  LOP3.LUT P0, RZ, R0, 0x7fffffff, RZ, 0xc0, !PT ;  /* 0x7fffffff00ff7812 */ /* 0x000fda000780c0ff */
[----:B------:R-:W-:Y:S01]  /*08c0*/  @!P0 MOV R3, R0 ;  /* 0x0000000000038202 */ /* 0x000fe20000000f00 */
[----:B------:R-:W-:Y:S06]  /*08d0*/  @!P0 BRA `(.L_x_9) ;  /* 0x0000000000408947 */ /* 0x000fec0003800000 */
[----:B------:R-:W-:-:S13]  /*08e0*/  FSETP.GEU.FTZ.AND P0, PT, R0, RZ, PT ;  /* 0x000000ff0000720b */ /* 0x000fda0003f1e000 */
[----:B------:R-:W-:Y:S01]  /*08f0*/  @!P0 IMAD.MOV.U32 R3, RZ, RZ, 0x7fffffff ;  /* 0x7fffffffff038424 */ /* 0x000fe200078e00ff */
[----:B------:R-:W-:Y:S06]  /*0900*/  @!P0 BRA `(.L_x_9) ;  /* 0x0000000000348947 */ /* 0x000fec0003800000 */
[----:B------:R-:W-:-:S13]  /*0910*/  FSETP.GTU.FTZ.AND P0, PT, |R0|, +INF , PT ;  /* 0x7f8000000000780b */ /* 0x000fda0003f1c200 */
[----:B------:R-:W-:Y:S01]  /*0920*/  @P0 FADD.FTZ R3, R0, 1 ;  /* 0x3f80000000030421 */ /* 0x000fe20000010000 */
[----:B------:R-:W-:Y:S06]  /*0930*/  @P0 BRA `(.L_x_9) ;  /* 0x0000000000280947 */ /* 0x000fec0003800000 */
[----:B------:R-:W-:-:S13]  /*0940*/  FSETP.NEU.FTZ.AND P0, PT, |R0|, +INF , PT ;  /* 0x7f8000000000780b */ /* 0x000fda0003f1d200 */
[----:B------:R-:W-:-:S04]  /*0950*/  @P0 FFMA R4, R0, 1.84467440737095516160e+19, RZ ;  /* 0x5f80000000040823 */ /* 0x000fc800000000ff */
[----:B------:R-:W0:Y:S02]  /*0960*/  @P0 MUFU.RSQ R3, R4 ;  /* 0x0000000400030308 */ /* 0x000e240000001400 */
[----:B0-----:R-:W-:Y:S01]  /*0970*/  @P0 FMUL.FTZ R7, R4, R3 ;  /* 0x0000000304070220 */ /* 0x001fe20000410000 */
[----:B------:R-:W-:Y:S01]  /*0980*/  @P0 FMUL.FTZ R8, R3, 0.5 ;  /* 0x3f00000003080820 */ /* 0x000fe20000410000 */
[----:B------:R-:W-:Y:S02]  /*0990*/  @!P0 MOV R3, R0 ;  /* 0x0000000000038202 */ /* 0x000fe40000000f00 */
[----:B------:R-:W-:-:S04]  /*09a0*/  @P0 FADD.FTZ R6, -R7, -RZ ;  /* 0x800000ff07060221 */ /* 0x000fc80000010100 */
[----:B------:R-:W-:-:S04]  /*09b0*/  @P0 FFMA R6, R7, R6, R4 ;  /* 0x0000000607060223 */ /* 0x000fc80000000004 */
[----:B------:R-:W-:-:S04]  /*09c0*/  @P0 FFMA R6, R6, R8, R7 ;  /* 0x0000000806060223 */ /* 0x000fc80000000007 */
[----:B------:R-:W-:-:S07]  /*09d0*/  @P0 FMUL.FTZ R3, R6, 2.3283064365386962891e-10 ;  /* 0x2f80000006030820 */ /* 0x000fce0000410000 */
.L_x_9:
[----:B------:R-:W-:Y:S02]  /*09e0*/  HFMA2 R7, -RZ, RZ, 0, 0 ;  /* 0x00000000ff077431 */ /* 0x000fe400000001ff */
[----:B------:R-:W-:-:S04]  /*09f0*/  IMAD.MOV.U32 R6, RZ, RZ, R9 ;  /* 0x000000ffff067224 */ /* 0x000fc800078e0009 */
[----:B------:R-:W-:Y:S05]  /*0a00*/  RET.REL.NODEC R6 `(edge) ;  /* 0xfffffff4067c7950 */ /* 0x000fea0003c3ffff */
        .weak           $__internal_1_$__cuda_sm3x_div_rn_noftz_f32_slowpath
        .type           $__internal_1_$__cuda_sm3x_div_rn_noftz_f32_slowpath,@function
        .size           $__internal_1_$__cuda_sm3x_div_rn_noftz_f32_slowpath,(.L_x_23 - $__internal_1_$__cuda_sm3x_div_rn_noftz_f32_slowpath)
$__internal_1_$__cuda_sm3x_div_rn_noftz_f32_slowpath:
[----:B------:R-:W-:Y:S01]  /*0a10*/  IMAD.MOV.U32 R0, RZ, RZ, 0x40400000 ;  /* 0x40400000ff007424 */ /* 0x000fe200078e00ff */
[----:B------:R-:W-:Y:S01]  /*0a20*/  SHF.R.U32.HI R6, RZ, 0x17, R3 ;  /* 0x00000017ff067819 */ /* 0x000fe20000011603 */
[----:B------:R-:W-:Y:S03]  /*0a30*/  BSSY.RECONVERGENT B2, `(.L_x_10) ;  /* 0x0000063000027945 */ /* 0x000fe60003800200 */
[----:B------:R-:W-:Y:S02]  /*0a40*/  SHF.R.U32.HI R7, RZ, 0x17, R0 ;  /* 0x00000017ff077819 */ /* 0x000fe40000011600 */
[----:B------:R-:W-:Y:S02]  /*0a50*/  LOP3.LUT R12, R6, 0xff, RZ, 0xc0, !PT ;  /* 0x000000ff060c7812 */ /* 0x000fe400078ec0ff */
[----:B------:R-:W-:Y:S02]  /*0a60*/  LOP3.LUT R7, R7, 0xff, RZ, 0xc0, !PT ;  /* 0x000000ff07077812 */ /* 0x000fe400078ec0ff */
[----:B------:R-:W-:Y:S01]  /*0a70*/  MOV R6, 0x40400000 ;  /* 0x4040000000067802 */ /* 0x000fe20000000f00 */
[----:B------:R-:W-:Y:S01]  /*0a80*/  VIADD R10, R12, 0xffffffff ;  /* 0xffffffff0c0a7836 */ /* 0x000fe20000000000 */
[----:B------:R-:W-:-:S04]  /*0a90*/  IADD3 R9, PT, PT, R7, -0x1, RZ ;  /* 0xffffffff07097810 */ /* 0x000fc80007ffe0ff */
[----:B------:R-:W-:-:S04]  /*0aa0*/  ISETP.GT.U32.AND P0, PT, R9, 0xfd, PT ;  /* 0x000000fd0900780c */ /* 0x000fc80003f04070 */
[----:B------:R-:W-:-:S13]  /*0ab0*/  ISETP.GT.U32.OR P0, PT, R10, 0xfd, P0 ;  /* 0x000000fd0a00780c */ /* 0x000fda0000704470 */
[----:B------:R-:W-:Y:S01]  /*0ac0*/  @!P0 IMAD.MOV.U32 R8, RZ, RZ, RZ ;  /* 0x000000ffff088224 */ /* 0x000fe200078e00ff */
[----:B------:R-:W-:Y:S06]  /*0ad0*/  @!P0 BRA `(.L_x_11) ;  /* 0x00000000005c8947 */ /* 0x000fec0003800000 */
[----:B------:R-:W-:Y:S02]  /*0ae0*/  FSETP.GTU.FTZ.AND P0, PT, |R3|, +INF , PT ;  /* 0x7f8000000300780b */ /* 0x000fe40003f1c200 */
[----:B------:R-:W-:-:S04]  /*0af0*/  FSETP.GTU.FTZ.AND P1, PT, |R0|, +INF , PT ;  /* 0x7f8000000000780b */ /* 0x000fc80003f3c200 */
[----:B------:R-:W-:-:S13]  /*0b00*/  PLOP3.LUT P0, PT, P0, P1, PT, 0xf8, 0x8f ;  /* 0x00000000008f781c */ /* 0x000fda0000703f70 */
[----:B------:R-:W-:Y:S05]  /*0b10*/  @P0 BRA `(.L_x_12) ;  /* 0x00000004004c0947 */ /* 0x000fea0003800000 */
[----:B------:R-:W-:-:S13]  /*0b20*/  LOP3.LUT P0, RZ, R6, 0x7fffffff, R3, 0xc8, !PT ;  /* 0x7fffffff06ff7812 */ /* 0x000fda000780c803 */
[----:B------:R-:W-:Y:S05]  /*0b30*/  @!P0 BRA `(.L_x_13) ;  /* 0x00000004003c8947 */ /* 0x000fea0003800000 */
[C---:B------:R-:W-:Y:S02]  /*0b40*/  FSETP.NEU.FTZ.AND P2, PT, |R3|.reuse, +INF , PT ;  /* 0x7f8000000300780b */ /* 0x040fe40003f5d200 */
[----:B------:R-:W-:Y:S02]  /*0b50*/  FSETP.NEU.FTZ.AND P1, PT, |R0|, +INF , PT ;  /* 0x7f8000000000780b */ /* 0x000fe40003f3d200 */
[----:B------:R-:W-:-:S11]  /*0b60*/  FSETP.NEU.FTZ.AND P0, PT, |R3|, +INF , PT ;  /* 0x7f8000000300780b */ /* 0x000fd60003f1d200 */
[----:B------:R-:W-:Y:S05]  /*0b70*/  @!P1 BRA !P2, `(.L_x_13) ;  /* 0x00000004002c9947 */ /* 0x000fea0005000000 */
[----:B------:R-:W-:-:S04]  /*0b80*/  LOP3.LUT P2, RZ, R3, 0x7fffffff, RZ, 0xc0, !PT ;  /* 0x7fffffff03ff7812 */ /* 0x000fc8000784c0ff */
[----:B------:R-:W-:-:S13]  /*0b90*/  PLOP3.LUT P1, PT, P1, P2, PT, 0x2f, 0xf2 ;  /* 0x0000000000f2781c */ /* 0x000fda0000f24577 */
[----:B------:R-:W-:Y:S05]  /*0ba0*/  @P1 BRA `(.L_x_14) ;  /* 0x0000000400181947 */ /* 0x000fea0003800000 */
[----:B------:R-:W-:-:S04]  /*0bb0*/  LOP3.LUT P1, RZ, R6, 0x7fffffff, RZ, 0xc0, !PT ;  /* 0x7fffffff06ff7812 */ /* 0x000fc8000782c0ff */
[----:B------:R-:W-:-:S13]  /*0bc0*/  PLOP3.LUT P0, PT, P0, P1, PT, 0x2f, 0xf2 ;  /* 0x0000000000f2781c */ /* 0x000fda0000702577 */
[----:B------:R-:W-:Y:S05]  /*0bd0*/  @P0 BRA `(.L_x_15) ;  /* 0x0000000400000947 */ /* 0x000fea0003800000 */
[----:B------:R-:W-:Y:S02]  /*0be0*/  ISETP.GE.AND P0, PT, R10, RZ, PT ;  /* 0x000000ff0a00720c */ /* 0x000fe40003f06270 */
[----:B------:R-:W-:-:S11]  /*0bf0*/  ISETP.GE.AND P1, PT, R9, RZ, PT ;  /* 0x000000ff0900720c */ /* 0x000fd60003f26270 */
[----:B------:R-:W-:Y:S01]  /*0c00*/  @P0 MOV R8, RZ ;  /* 0x000000ff00080202 */ /* 0x000fe20000000f00 */
[----:B------:R-:W-:Y:S02]  /*0c10*/  @!P0 IMAD.MOV.U32 R8, RZ, RZ, -0x40 ;  /* 0xffffffc0ff088424 */ /* 0x000fe400078e00ff */
[----:B------:R-:W-:Y:S01]  /*0c20*/  @!P0 FFMA R3, R3, 1.84467440737095516160e+19, RZ ;  /* 0x5f80000003038823 */ /* 0x000fe200000000ff */
[----:B------:R-:W-:Y:S02]  /*0c30*/  @!P1 FFMA R6, R0, 1.84467440737095516160e+19, RZ ;  /* 0x5f80000000069823 */ /* 0x000fe400000000ff */
[----:B------:R-:W-:-:S07]  /*0c40*/  @!P1 IADD3 R8, PT, PT, R8, 0x40, RZ ;  /* 0x0000004008089810 */ /* 0x000fce0007ffe0ff */
.L_x_11:
[----:B------:R-:W-:Y:S01]  /*0c50*/  LEA R9, R7, 0xc0800000, 0x17 ;  /* 0xc080000007097811 */ /* 0x000fe200078eb8ff */
[----:B------:R-:W-:Y:S04]  /*0c60*/  BSSY.RECONVERGENT B3, `(.L_x_16) ;  /* 0x0000036000037945 */ /* 0x000fe80003800200 */
[----:B------:R-:W-:Y:S01]  /*0c70*/  IMAD.IADD R9, R6, 0x1, -R9 ;  /* 0x0000000106097824 */ /* 0x000fe200078e0a09 */
[----:B------:R-:W-:-:S03]  /*0c80*/  IADD3 R6, PT, PT, R12, -0x7f, RZ ;  /* 0xffffff810c067810 */ /* 0x000fc60007ffe0ff */
[----:B------:R-:W0:Y:S01]  /*0c90*/  MUFU.RCP R10, R9 ;  /* 0x00000009000a7308 */ /* 0x000e220000001000 */
[----:B------:R-:W-:Y:S01]  /*0ca0*/  FADD.FTZ R11, -R9, -RZ ;  /* 0x800000ff090b7221 */ /* 0x000fe20000010100 */
[C---:B------:R-:W-:Y:S01]  /*0cb0*/  IMAD R0, R6.reuse, -0x800000, R3 ;  /* 0xff80000006007824 */ /* 0x040fe200078e0203 */
[----:B------:R-:W-:-:S05]  /*0cc0*/  IADD3 R7, PT, PT, R6, 0x7f, -R7 ;  /* 0x0000007f06077810 */ /* 0x000fca0007ffe807 */
[----:B------:R-:W-:Y:S02]  /*0cd0*/  IMAD.IADD R7, R7, 0x1, R8 ;  /* 0x0000000107077824 */ /* 0x000fe400078e0208 */
[----:B0-----:R-:W-:-:S04]  /*0ce0*/  FFMA R13, R10, R11, 1 ;  /* 0x3f8000000a0d7423 */ /* 0x001fc8000000000b */
[----:B------:R-:W-:-:S04]  /*0cf0*/  FFMA R12, R10, R13, R10 ;  /* 0x0000000d0a0c7223 */ /* 0x000fc8000000000a */
[----:B------:R-:W-:-:S04]  /*0d00*/  FFMA R3, R0, R12, RZ ;  /* 0x0000000c00037223 */ /* 0x000fc800000000ff */
[----:B------:R-:W-:-:S04]  /*0d10*/  FFMA R10, R11, R3, R0 ;  /* 0x000000030b0a7223 */ /* 0x000fc80000000000 */
[----:B------:R-:W-:-:S04]  /*0d20*/  FFMA R13, R12, R10, R3 ;  /* 0x0000000a0c0d7223 */ /* 0x000fc80000000003 */
[----:B------:R-:W-:-:S04]  /*0d30*/  FFMA R10, R11, R13, R0 ;  /* 0x0000000d0b0a7223 */ /* 0x000fc80000000000 */
[----:B------:R-:W-:-:S05]  /*0d40*/  FFMA R3, R12, R10, R13 ;  /* 0x0000000a0c037223 */ /* 0x000fca000000000d */
[----:B------:R-:W-:-:S04]  /*0d50*/  SHF.R.U32.HI R0, RZ, 0x17, R3 ;  /* 0x00000017ff007819 */ /* 0x000fc80000011603 */
[----:B------:R-:W-:-:S04]  /*0d60*/  LOP3.LUT R0, R0, 0xff, RZ, 0xc0, !PT ;  /* 0x000000ff00007812 */ /* 0x000fc800078ec0ff */
[----:B------:R-:W-:-:S04]  /*0d70*/  IADD3 R8, PT, PT, R0, R7, RZ ;  /* 0x0000000700087210 */ /* 0x000fc80007ffe0ff */
[----:B------:R-:W-:-:S04]  /*0d80*/  IADD3 R0, PT, PT, R8, -0x1, RZ ;  /* 0xffffffff08007810 */ /* 0x000fc80007ffe0ff */
[----:B------:R-:W-:-:S13]  /*0d90*/  ISETP.GE.U32.AND P0, PT, R0, 0xfe, PT ;  /* 0x000000fe0000780c */ /* 0x000fda0003f06070 */
[----:B------:R-:W-:Y:S05]  /*0da0*/  @!P0 BRA `(.L_x_17) ;  /* 0x0000000000808947 */ /* 0x000fea0003800000 */
[----:B------:R-:W-:-:S13]  /*0db0*/  ISETP.GT.AND P0, PT, R8, 0xfe, PT ;  /* 0x000000fe0800780c */ /* 0x000fda0003f04270 */
[----:B------:R-:W-:Y:S05]  /*0dc0*/  @P0 BRA `(.L_x_18) ;  /* 0x00000000006c0947 */ /* 0x000fea0003800000 */
[----:B------:R-:W-:-:S13]  /*0dd0*/  ISETP.GE.AND P0, PT, R8, 0x1, PT ;  /* 0x000000010800780c */ /* 0x000fda0003f06270 */
[----:B------:R-:W-:Y:S05]  /*0de0*/  @P0 BRA `(.L_x_19) ;  /* 0x0000000000740947 */ /* 0x000fea0003800000 */
[----:B------:R-:W-:Y:S02]  /*0df0*/  ISETP.GE.AND P0, PT, R8, -0x18, PT ;  /* 0xffffffe80800780c */ /* 0x000fe40003f06270 */
[----:B------:R-:W-:-:S11]  /*0e00*/  LOP3.LUT R3, R3, 0x80000000, RZ, 0xc0, !PT ;  /* 0x8000000003037812 */ /* 0x000fd600078ec0ff */
[----:B------:R-:W-:Y:S05]  /*0e10*/  @!P0 BRA `(.L_x_19) ;  /* 0x0000000000688947 */ /* 0x000fea0003800000 */
[-CC-:B------:R-:W-:Y:S01]  /*0e20*/  FFMA.RZ R0, R12, R10.reuse, R13.reuse ;  /* 0x0000000a0c007223 */ /* 0x180fe2000000c00d */
[----:B------:R-:W-:Y:S02]  /*0e30*/  VIADD R9, R8, 0x20 ;  /* 0x0000002008097836 */ /* 0x000fe40000000000 */
[-CC-:B------:R-:W-:Y:S01]  /*0e40*/  FFMA.RM R7, R12, R10.reuse, R13.reuse ;  /* 0x0000000a0c077223 */ /* 0x180fe2000000400d */
[----:B------:R-:W-:Y:S02]  /*0e50*/  ISETP.NE.AND P2, PT, R8, RZ, PT ;  /* 0x000000ff0800720c */ /* 0x000fe40003f45270 */
[----:B------:R-:W-:Y:S01]  /*0e60*/  LOP3.LUT R6, R0, 0x7fffff, RZ, 0xc0, !PT ;  /* 0x007fffff00067812 */ /* 0x000fe200078ec0ff */
[----:B------:R-:W-:Y:S01]  /*0e70*/  FFMA.RP R0, R12, R10, R13 ;  /* 0x0000000a0c007223 */ /* 0x000fe2000000800d */
[----:B------:R-:W-:Y:S02]  /*0e80*/  ISETP.NE.AND P1, PT, R8, RZ, PT ;  /* 0x000000ff0800720c */ /* 0x000fe40003f25270 */
[----:B------:R-:W-:-:S02]  /*0e90*/  LOP3.LUT R6, R6, 0x800000, RZ, 0xfc, !PT ;  /* 0x0080000006067812 */ /* 0x000fc400078efcff */
[----:B------:R-:W-:Y:S02]  /*0ea0*/  IADD3 R8, PT, PT, -R8, RZ, RZ ;  /* 0x000000ff08087210 */ /* 0x000fe40007ffe1ff */
[----:B------:R-:W-:Y:S02]  /*0eb0*/  SHF.L.U32 R9, R6, R9, RZ ;  /* 0x0000000906097219 */ /* 0x000fe400000006ff */
[----:B------:R-:W-:Y:S02]  /*0ec0*/  FSETP.NEU.FTZ.AND P0, PT, R0, R7, PT ;  /* 0x000000070000720b */ /* 0x000fe40003f1d000 */
[----:B------:R-:W-:Y:S02]  /*0ed0*/  SEL R7, R8, RZ, P2 ;  /* 0x000000ff08077207 */ /* 0x000fe40001000000 */
[----:B------:R-:W-:Y:S02]  /*0ee0*/  ISETP.NE.AND P1, PT, R9, RZ, P1 ;  /* 0x000000ff0900720c */ /* 0x000fe40000f25270 */
[----:B------:R-:W-:-:S02]  /*0ef0*/  SHF.R.U32.HI R7, RZ, R7, R6 ;  /* 0x00000007ff077219 */ /* 0x000fc40000011606 */
[----:B------:R-:W-:Y:S02]  /*0f00*/  PLOP3.LUT P0, PT, P0, P1, PT, 0xf8, 0x8f ;  /* 0x00000000008f781c */ /* 0x000fe40000703f70 */
[----:B------:R-:W-:Y:S02]  /*0f10*/  SHF.R.U32.HI R9, RZ, 0x1, R7 ;  /* 0x00000001ff097819 */ /* 0x000fe40000011607 */
[----:B------:R-:W-:-:S04]  /*0f20*/  SEL R0, RZ, 0x1, !P0 ;  /* 0x00000001ff007807 */ /* 0x000fc80004000000 */
[----:B------:R-:W-:-:S04]  /*0f30*/  LOP3.LUT R0, R0, 0x1, R9, 0xf8, !PT ;  /* 0x0000000100007812 */ /* 0x000fc800078ef809 */
[----:B------:R-:W-:-:S04]  /*0f40*/  LOP3.LUT R0, R0, R7, RZ, 0xc0, !PT ;  /* 0x0000000700007212 */ /* 0x000fc800078ec0ff */
[----:B------:R-:W-:-:S04]  /*0f50*/  IADD3 R0, PT, PT, R9, R0, RZ ;  /* 0x0000000009007210 */ /* 0x000fc80007ffe0ff */
[----:B------:R-:W-:Y:S01]  /*0f60*/  LOP3.LUT R3, R0, R3, RZ, 0xfc, !PT ;  /* 0x0000000300037212 */ /* 0x000fe200078efcff */
[----:B------:R-:W-:Y:S06]  /*0f70*/  BRA `(.L_x_19) ;  /* 0x0000000000107947 */ /* 0x000fec0003800000 */
.L_x_18:
[----:B------:R-:W-:-:S04]  /*0f80*/  LOP3.LUT R3, R3, 0x80000000, RZ, 0xc0, !PT ;  /* 0x8000000003037812 */ /* 0x000fc800078ec0ff */
[----:B------:R-:W-:Y:S01]  /*0f90*/  LOP3.LUT R3, R3, 0x7f800000, RZ, 0xfc, !PT ;  /* 0x7f80000003037812 */ /* 0x000fe200078efcff */
[----:B------:R-:W-:Y:S06]  /*0fa0*/  BRA `(.L_x_19) ;  /* 0x0000000000047947 */ /* 0x000fec0003800000 */
.L_x_17:
[----:B------:R-:W-:-:S07]  /*0fb0*/  IMAD R3, R7, 0x800000, R3 ;  /* 0x0080000007037824 */ /* 0x000fce00078e0203 */
.L_x_19:
[----:B------:R-:W-:Y:S05]  /*0fc0*/  BSYNC.RECONVERGENT B3 ;  /* 0x0000000000037941 */ /* 0x000fea0003800200 */
.L_x_16:
[----:B------:R-:W-:Y:S05]  /*0fd0*/  BRA `(.L_x_20) ;  /* 0x0000000000207947 */ /* 0x000fea0003800000 */
.L_x_15:
[----:B------:R-:W-:-:S04]  /*0fe0*/  LOP3.LUT R3, R6, 0x80000000, R3, 0x48, !PT ;  /* 0x8000000006037812 */ /* 0x000fc800078e4803 */
[----:B------:R-:W-:Y:S01]  /*0ff0*/  LOP3.LUT R3, R3, 0x7f800000, RZ, 0xfc, !PT ;  /* 0x7f80000003037812 */ /* 0x000fe200078efcff */
[----:B------:R-:W-:Y:S06]  /*1000*/  BRA `(.L_x_20) ;  /* 0x0000000000147947 */ /* 0x000fec0003800000 */
.L_x_14:
[----:B------:R-:W-:Y:S01]  /*1010*/  LOP3.LUT R3, R6, 0x80000000, R3, 0x48, !PT ;  /* 0x8000000006037812 */ /* 0x000fe200078e4803 */
[----:B------:R-:W-:Y:S06]  /*1020*/  BRA `(.L_x_20) ;  /* 0x00000000000c7947 */ /* 0x000fec0003800000 */
.L_x_13:
[----:B------:R-:W0:Y:S01]  /*1030*/  MUFU.RSQ R3, -QNAN ;  /* 0xffc0000000037908 */ /* 0x000e220000001400 */
[----:B------:R-:W-:Y:S05]  /*1040*/  BRA `(.L_x_20) ;  /* 0x0000000000047947 */ /* 0x000fea0003800000 */
.L_x_12:
[----:B------:R-:W-:-:S07]  /*1050*/  FADD.FTZ R3, R3, R0 ;  /* 0x0000000003037221 */ /* 0x000fce0000010000 */
.L_x_20:
[----:B------:R-:W-:Y:S05]  /*1060*/  BSYNC.RECONVERGENT B2 ;  /* 0x0000000000027941 */ /* 0x000fea0003800200 */
.L_x_10:
[----:B------:R-:W-:Y:S01]  /*1070*/  HFMA2 R7, -RZ, RZ, 0, 0 ;  /* 0x00000000ff077431 */ /* 0x000fe200000001ff */
[----:B------:R-:W-:-:S04]  /*1080*/  MOV R6, R4 ;  /* 0x0000000400067202 */ /* 0x000fc80000000f00 */
[----:B0-----:R-:W-:Y:S05]  /*1090*/  RET.REL.NODEC R6 `(edge) ;  /* 0xffffffec06d87950 */ /* 0x001fea0003c3ffff */
.L_x_21:
[----:B------:R-:W-:-:S00]  /*10a0*/  BRA `(.L_x_21) ;  /* 0xfffffffc00fc7947 */ /* 0x000fc0000383ffff */
[----:B------:R-:W-:-:S00]  /*10b0*/  NOP ;  /* 0x0000000000007918 */ /* 0x000fc00000000000 */
        /* <DEDUP_REMOVED lines=12> */
.L_x_23:


//--------------------- .nv.shared.reserved.0     --------------------------
	.section	.nv.shared.reserved.0,"aw",@nobits
	.weak		__nv_reservedSMEM_offset_0_alias
	.size		__nv_reservedSMEM_offset_0_alias, 0, 64
	.other		__nv_reservedSMEM_offset_0_alias,@"STO_CUDA_RESERVED_SHARED STV_DEFAULT"
__nv_reservedSMEM_offset_0_alias:
	.zero		0
	.zero		64


//--------------------- .nv.constant0.edge        --------------------------
	.section	.nv.constant0.edge,"a",@progbits
	.sectionflags	@""
	.align	4
.nv.constant0.edge:
	.zero		920


//--------------------- SYMBOLS --------------------------

	.type		.nv.reservedSmem.offset0,@object
	.size		.nv.reservedSmem.offset0,0x4
